//
// Generated by NVIDIA NVVM Compiler
//
// Compiler Build ID: CL-36424714
// Cuda compilation tools, release 13.0, V13.0.88
// Based on NVVM 20.0.0
//

.version 9.0
.target sm_100
.address_size 64

	// .globl	_Z10kernel_dotPfS_S_

.visible .entry _Z10kernel_dotPfS_S_(
	.param .u64 .ptr .align 1 _Z10kernel_dotPfS_S__param_0,
	.param .u64 .ptr .align 1 _Z10kernel_dotPfS_S__param_1,
	.param .u64 .ptr .align 1 _Z10kernel_dotPfS_S__param_2
)
{
	.reg .pred 	%p<7>;
	.reg .b32 	%r<30>;
	.reg .b32 	%f<16>;
	.reg .b64 	%rd<25>;

	ld.param.u64 	%rd4, [_Z10kernel_dotPfS_S__param_0];
	ld.param.u64 	%rd5, [_Z10kernel_dotPfS_S__param_1];
	ld.param.u64 	%rd6, [_Z10kernel_dotPfS_S__param_2];
	cvta.to.global.u64 	%rd1, %rd6;
	cvta.to.global.u64 	%rd2, %rd5;
	cvta.to.global.u64 	%rd3, %rd4;
	mov.u32 	%r12, %tid.x;
	mov.u32 	%r13, %ctaid.x;
	mov.u32 	%r14, %ntid.x;
	mad.lo.s32 	%r28, %r13, %r14, %r12;
	mov.u32 	%r15, %nctaid.x;
	mul.lo.s32 	%r2, %r14, %r15;
	setp.gt.s32 	%p1, %r28, 499999;
	@%p1 bra 	$L__BB0_7;
	add.s32 	%r16, %r28, %r2;
	max.s32 	%r17, %r16, 500000;
	setp.lt.s32 	%p2, %r16, 500000;
	selp.u32 	%r18, 1, 0, %p2;
	add.s32 	%r19, %r16, %r18;
	sub.s32 	%r20, %r17, %r19;
	div.u32 	%r21, %r20, %r2;
	add.s32 	%r3, %r21, %r18;
	and.b32  	%r22, %r3, 3;
	setp.eq.s32 	%p3, %r22, 3;
	@%p3 bra 	$L__BB0_4;
	add.s32 	%r23, %r3, 1;
	and.b32  	%r24, %r23, 3;
	neg.s32 	%r26, %r24;
$L__BB0_3:
	.pragma "nounroll";
	mul.wide.s32 	%rd7, %r28, 4;
	add.s64 	%rd8, %rd1, %rd7;
	add.s64 	%rd9, %rd2, %rd7;
	add.s64 	%rd10, %rd3, %rd7;
	ld.global.f32 	%f1, [%rd10];
	ld.global.f32 	%f2, [%rd9];
	mul.f32 	%f3, %f1, %f2;
	st.global.f32 	[%rd8], %f3;
	add.s32 	%r28, %r28, %r2;
	add.s32 	%r26, %r26, 1;
	setp.ne.s32 	%p4, %r26, 0;
	@%p4 bra 	$L__BB0_3;
$L__BB0_4:
	setp.lt.u32 	%p5, %r3, 3;
	@%p5 bra 	$L__BB0_7;
	mul.wide.s32 	%rd15, %r2, 4;
	shl.b32 	%r25, %r2, 2;
$L__BB0_6:
	mul.wide.s32 	%rd11, %r28, 4;
	add.s64 	%rd12, %rd3, %rd11;
	ld.global.f32 	%f4, [%rd12];
	add.s64 	%rd13, %rd2, %rd11;
	ld.global.f32 	%f5, [%rd13];
	mul.f32 	%f6, %f4, %f5;
	add.s64 	%rd14, %rd1, %rd11;
	st.global.f32 	[%rd14], %f6;
	add.s64 	%rd16, %rd12, %rd15;
	ld.global.f32 	%f7, [%rd16];
	add.s64 	%rd17, %rd13, %rd15;
	ld.global.f32 	%f8, [%rd17];
	mul.f32 	%f9, %f7, %f8;
	add.s64 	%rd18, %rd14, %rd15;
	st.global.f32 	[%rd18], %f9;
	add.s64 	%rd19, %rd16, %rd15;
	ld.global.f32 	%f10, [%rd19];
	add.s64 	%rd20, %rd17, %rd15;
	ld.global.f32 	%f11, [%rd20];
	mul.f32 	%f12, %f10, %f11;
	add.s64 	%rd21, %rd18, %rd15;
	st.global.f32 	[%rd21], %f12;
	add.s64 	%rd22, %rd19, %rd15;
	ld.global.f32 	%f13, [%rd22];
	add.s64 	%rd23, %rd20, %rd15;
	ld.global.f32 	%f14, [%rd23];
	mul.f32 	%f15, %f13, %f14;
	add.s64 	%rd24, %rd21, %rd15;
	st.global.f32 	[%rd24], %f15;
	add.s32 	%r28, %r25, %r28;
	setp.lt.s32 	%p6, %r28, 500000;
	@%p6 bra 	$L__BB0_6;
$L__BB0_7:
	ret;

}


// ===== COMPILED SASS (sm_100) =====

	.target	sm_100

	.elftype	@"ET_EXEC"


//--------------------- .note.nv.tkinfo           --------------------------
	.section	.note.nv.tkinfo,"",@"SHT_NOTE"
	.sectionflags	@"SHF_NOTE_NV_TKINFO"
	.tkinfo
        /*0018*/ 	.word	0x00000002
        /*0030*/ 	.string	""
        /*0030*/ 	.string	"ptxas"
        /*0030*/ 	.string	"Cuda compilation tools, release 13.0, V13.0.88"
        /*0030*/ 	.string	"Build cuda_13.0.r13.0/compiler.36424714_0"
        /*0030*/ 	.string	"-arch sm_100 -m 64 "



//--------------------- .note.nv.cuinfo           --------------------------
	.section	.note.nv.cuinfo,"",@"SHT_NOTE"
	.sectionflags	@"SHF_NOTE_NV_CUINFO"
        /*0018*/ 	.short	0x0002
        /*001a*/ 	.short	0x0064
        /*001c*/ 	.short	0x0082
	.zero		2


//--------------------- .nv.info                  --------------------------
	.section	.nv.info,"",@"SHT_CUDA_INFO"
	.align	4


	//----- nvinfo : EIATTR_REGCOUNT
	.align		4
        /*0000*/ 	.byte	0x04, 0x2f
        /*0002*/ 	.short	(.L_1 - .L_0)
	.align		4
.L_0:
        /*0004*/ 	.word	index@(_Z10kernel_dotPfS_S_)
        /*0008*/ 	.word	0x0000001a


	//----- nvinfo : EIATTR_FRAME_SIZE
	.align		4
.L_1:
        /*000c*/ 	.byte	0x04, 0x11
        /*000e*/ 	.short	(.L_3 - .L_2)
	.align		4
.L_2:
        /*0010*/ 	.word	index@(_Z10kernel_dotPfS_S_)
        /*0014*/ 	.word	0x00000000


	//----- nvinfo : EIATTR_MIN_STACK_SIZE
	.align		4
.L_3:
        /*0018*/ 	.byte	0x04, 0x12
        /*001a*/ 	.short	(.L_5 - .L_4)
	.align		4
.L_4:
        /*001c*/ 	.word	index@(_Z10kernel_dotPfS_S_)
        /*0020*/ 	.word	0x00000000
.L_5:


//--------------------- .nv.compat                --------------------------
	.section	.nv.compat,"",@"SHT_CUDA_COMPAT_INFO"
	.align	4
        /*0000*/ 	.byte	0x02, 0x09, 0x00, 0x00, 0x02, 0x02, 0x01, 0x00, 0x02, 0x05, 0x05, 0x00, 0x03, 0x07, 0x01, 0x01
        /*0010*/ 	.byte	0x02, 0x03, 0x00, 0x00, 0x02, 0x06, 0x01, 0x00, 0x04, 0x0b, 0x08, 0x00, 0x09, 0x00, 0x00, 0x00
        /*0020*/ 	.byte	0x00, 0x00, 0x00, 0x00


//--------------------- .nv.info._Z10kernel_dotPfS_S_ --------------------------
	.section	.nv.info._Z10kernel_dotPfS_S_,"",@"SHT_CUDA_INFO"
	.sectionflags	@""
	.align	4


	//----- nvinfo : EIATTR_CUDA_API_VERSION
	.align		4
        /*0000*/ 	.byte	0x04, 0x37
        /*0002*/ 	.short	(.L_7 - .L_6)
.L_6:
        /*0004*/ 	.word	0x00000082


	//----- nvinfo : EIATTR_KPARAM_INFO
	.align		4
.L_7:
        /*0008*/ 	.byte	0x04, 0x17
        /*000a*/ 	.short	(.L_9 - .L_8)
.L_8:
        /*000c*/ 	.word	0x00000000
        /*0010*/ 	.short	0x0002
        /*0012*/ 	.short	0x0010
        /*0014*/ 	.byte	0x00, 0xf5, 0x21, 0x00


	//----- nvinfo : EIATTR_KPARAM_INFO
	.align		4
.L_9:
        /*0018*/ 	.byte	0x04, 0x17
        /*001a*/ 	.short	(.L_11 - .L_10)
.L_10:
        /*001c*/ 	.word	0x00000000
        /*0020*/ 	.short	0x0001
        /*0022*/ 	.short	0x0008
        /*0024*/ 	.byte	0x00, 0xf5, 0x21, 0x00


	//----- nvinfo : EIATTR_KPARAM_INFO
	.align		4
.L_11:
        /*0028*/ 	.byte	0x04, 0x17
        /*002a*/ 	.short	(.L_13 - .L_12)
.L_12:
        /*002c*/ 	.word	0x00000000
        /*0030*/ 	.short	0x0000
        /*0032*/ 	.short	0x0000
        /*0034*/ 	.byte	0x00, 0xf5, 0x21, 0x00


	//----- nvinfo : EIATTR_SPARSE_MMA_MASK
	.align		4
.L_13:
        /*0038*/ 	.byte	0x03, 0x50
        /*003a*/ 	.short	0x0000


	//----- nvinfo : EIATTR_MAXREG_COUNT
	.align		4
        /*003c*/ 	.byte	0x03, 0x1b
        /*003e*/ 	.short	0x00ff


	//----- nvinfo : EIATTR_MERCURY_ISA_VERSION
	.align		4
        /*0040*/ 	.byte	0x03, 0x5f
        /*0042*/ 	.short	0x0101


	//----- nvinfo : EIATTR_VRC_CTA_INIT_COUNT
	.align		4
        /*0044*/ 	.byte	0x02, 0x4a
	.zero		1
	.zero		1


	//----- nvinfo : EIATTR_EXIT_INSTR_OFFSETS
	.align		4
        /*0048*/ 	.byte	0x04, 0x1c
        /*004a*/ 	.short	(.L_15 - .L_14)


	//   ....[0]....
.L_14:
        /*004c*/ 	.word	0x00000080


	//   ....[1]....
        /*0050*/ 	.word	0x00000390


	//   ....[2]....
        /*0054*/ 	.word	0x000005c0


	//----- nvinfo : EIATTR_CRS_STACK_SIZE
	.align		4
.L_15:
        /*0058*/ 	.byte	0x04, 0x1e
        /*005a*/ 	.short	(.L_17 - .L_16)
.L_16:
        /*005c*/ 	.word	0x00000000


	//----- nvinfo : EIATTR_CBANK_PARAM_SIZE
	.align		4
.L_17:
        /*0060*/ 	.byte	0x03, 0x19
        /*0062*/ 	.short	0x0018


	//----- nvinfo : EIATTR_PARAM_CBANK
	.align		4
        /*0064*/ 	.byte	0x04, 0x0a
        /*0066*/ 	.short	(.L_19 - .L_18)
	.align		4
.L_18:
        /*0068*/ 	.word	index@(.nv.constant0._Z10kernel_dotPfS_S_)
        /*006c*/ 	.short	0x0380
        /*006e*/ 	.short	0x0018


	//----- nvinfo : EIATTR_SW_WAR
	.align		4
.L_19:
        /*0070*/ 	.byte	0x04, 0x36
        /*0072*/ 	.short	(.L_21 - .L_20)
.L_20:
        /*0074*/ 	.word	0x00000008
.L_21:


//--------------------- .nv.callgraph             --------------------------
	.section	.nv.callgraph,"",@"SHT_CUDA_CALLGRAPH"
	.align	4
	.sectionentsize	8
	.align		4
        /*0000*/ 	.word	0x00000000
	.align		4
        /*0004*/ 	.word	0xffffffff
	.align		4
        /*0008*/ 	.word	0x00000000
	.align		4
        /*000c*/ 	.word	0xfffffffe
	.align		4
        /*0010*/ 	.word	0x00000000
	.align		4
        /*0014*/ 	.word	0xfffffffd
	.align		4
        /*0018*/ 	.word	0x00000000
	.align		4
        /*001c*/ 	.word	0xfffffffc


//--------------------- .text._Z10kernel_dotPfS_S_ --------------------------
	.section	.text._Z10kernel_dotPfS_S_,"ax",@progbits
	.align	128
        .global         _Z10kernel_dotPfS_S_
        .type           _Z10kernel_dotPfS_S_,@function
        .size           _Z10kernel_dotPfS_S_,(.L_x_5 - _Z10kernel_dotPfS_S_)
        .other          _Z10kernel_dotPfS_S_,@"STO_CUDA_ENTRY STV_DEFAULT"
_Z10kernel_dotPfS_S_:
.text._Z10kernel_dotPfS_S_:
[----:B------:R-:W-:Y:S01]  /*0000*/  LDC R1, c[0x0][0x37c] ;  /* 0x0000df00ff017b82 */ /* 0x000fe20000000800 */
[----:B------:R-:W0:Y:S07]  /*0010*/  S2R R3, SR_TID.X ;  /* 0x0000000000037919 */ /* 0x000e2e0000002100 */
[----:B------:R-:W0:Y:S08]  /*0020*/  S2UR UR4, SR_CTAID.X ;  /* 0x00000000000479c3 */ /* 0x000e300000002500 */
[----:B------:R-:W0:Y:S01]  /*0030*/  LDC R0, c[0x0][0x360] ;  /* 0x0000d800ff007b82 */ /* 0x000e220000000800 */
[----:B------:R-:W1:Y:S01]  /*0040*/  LDCU UR5, c[0x0][0x370] ;  /* 0x00006e00ff0577ac */ /* 0x000e620008000800 */
[----:B0-----:R-:W-:-:S02]  /*0050*/  IMAD R3, R0, UR4, R3 ;  /* 0x0000000400037c24 */ /* 0x001fc4000f8e0203 */
[----:B-1----:R-:W-:-:S03]  /*0060*/  IMAD R0, R0, UR5, RZ ;  /* 0x0000000500007c24 */ /* 0x002fc6000f8e02ff */
[----:B------:R-:W-:-:S13]  /*0070*/  ISETP.GT.AND P0, PT, R3, 0x7a11f, PT ;  /* 0x0007a11f0300780c */ /* 0x000fda0003f04270 */
[----:B------:R-:W-:Y:S05]  /*0080*/  @P0 EXIT ;  /* 0x000000000000094d */ /* 0x000fea0003800000 */
[----:B------:R-:W0:Y:S01]  /*0090*/  I2F.U32.RP R8, R0 ;  /* 0x0000000000087306 */ /* 0x000e220000209000 */
[----:B------:R-:W-:Y:S01]  /*00a0*/  IADD3 R2, PT, PT, R0, R3, RZ ;  /* 0x0000000300027210 */ /* 0x000fe20007ffe0ff */
[----:B------:R-:W1:Y:S01]  /*00b0*/  LDCU.64 UR4, c[0x0][0x358] ;  /* 0x00006b00ff0477ac */ /* 0x000e620008000a00 */
[----:B------:R-:W-:Y:S01]  /*00c0*/  IADD3 R9, PT, PT, RZ, -R0, RZ ;  /* 0x80000000ff097210 */ /* 0x000fe20007ffe0ff */
[----:B------:R-:W-:Y:S01]  /*00d0*/  BSSY.RECONVERGENT B0, `(.L_x_0) ;  /* 0x000002b000007945 */ /* 0x000fe20003800200 */
[C---:B------:R-:W-:Y:S02]  /*00e0*/  ISETP.GE.AND P0, PT, R2.reuse, 0x7a120, PT ;  /* 0x0007a1200200780c */ /* 0x040fe40003f06270 */
[----:B------:R-:W-:Y:S02]  /*00f0*/  VIMNMX R7, PT, PT, R2, 0x7a120, !PT ;  /* 0x0007a12002077848 */ /* 0x000fe40007fe0100 */
[----:B------:R-:W-:Y:S02]  /*0100*/  SEL R6, RZ, 0x1, P0 ;  /* 0x00000001ff067807 */ /* 0x000fe40000000000 */
[----:B------:R-:W-:-:S02]  /*0110*/  ISETP.NE.U32.AND P2, PT, R0, RZ, PT ;  /* 0x000000ff0000720c */ /* 0x000fc40003f45070 */
[----:B------:R-:W-:Y:S01]  /*0120*/  IADD3 R7, PT, PT, R7, -R2, -R6 ;  /* 0x8000000207077210 */ /* 0x000fe20007ffe806 */
[----:B0-----:R-:W0:Y:S02]  /*0130*/  MUFU.RCP R8, R8 ;  /* 0x0000000800087308 */ /* 0x001e240000001000 */
[----:B0-----:R-:W-:-:S06]  /*0140*/  IADD3 R4, PT, PT, R8, 0xffffffe, RZ ;  /* 0x0ffffffe08047810 */ /* 0x001fcc0007ffe0ff */
[----:B------:R0:W2:Y:S02]  /*0150*/  F2I.FTZ.U32.TRUNC.NTZ R5, R4 ;  /* 0x0000000400057305 */ /* 0x0000a4000021f000 */
[----:B0-----:R-:W-:Y:S02]  /*0160*/  HFMA2 R4, -RZ, RZ, 0, 0 ;  /* 0x00000000ff047431 */ /* 0x001fe400000001ff */
[----:B--2---:R-:W-:-:S04]  /*0170*/  IMAD R9, R9, R5, RZ ;  /* 0x0000000509097224 */ /* 0x004fc800078e02ff */
[----:B------:R-:W-:-:S06]  /*0180*/  IMAD.HI.U32 R8, R5, R9, R4 ;  /* 0x0000000905087227 */ /* 0x000fcc00078e0004 */
[----:B------:R-:W-:-:S05]  /*0190*/  IMAD.HI.U32 R5, R8, R7, RZ ;  /* 0x0000000708057227 */ /* 0x000fca00078e00ff */
[----:B------:R-:W-:-:S05]  /*01a0*/  IADD3 R2, PT, PT, -R5, RZ, RZ ;  /* 0x000000ff05027210 */ /* 0x000fca0007ffe1ff */
[----:B------:R-:W-:-:S05]  /*01b0*/  IMAD R7, R0, R2, R7 ;  /* 0x0000000200077224 */ /* 0x000fca00078e0207 */
[----:B------:R-:W-:-:S13]  /*01c0*/  ISETP.GE.U32.AND P0, PT, R7, R0, PT ;  /* 0x000000000700720c */ /* 0x000fda0003f06070 */
[----:B------:R-:W-:Y:S02]  /*01d0*/  @P0 IADD3 R7, PT, PT, -R0, R7, RZ ;  /* 0x0000000700070210 */ /* 0x000fe40007ffe1ff */
[----:B------:R-:W-:Y:S02]  /*01e0*/  @P0 IADD3 R5, PT, PT, R5, 0x1, RZ ;  /* 0x0000000105050810 */ /* 0x000fe40007ffe0ff */
[----:B------:R-:W-:-:S13]  /*01f0*/  ISETP.GE.U32.AND P1, PT, R7, R0, PT ;  /* 0x000000000700720c */ /* 0x000fda0003f26070 */
[----:B------:R-:W-:Y:S02]  /*0200*/  @P1 IADD3 R5, PT, PT, R5, 0x1, RZ ;  /* 0x0000000105051810 */ /* 0x000fe40007ffe0ff */
[----:B------:R-:W-:-:S04]  /*0210*/  @!P2 LOP3.LUT R5, RZ, R0, RZ, 0x33, !PT ;  /* 0x00000000ff05a212 */ /* 0x000fc800078e33ff */
[----:B------:R-:W-:-:S04]  /*0220*/  IADD3 R2, PT, PT, R6, R5, RZ ;  /* 0x0000000506027210 */ /* 0x000fc80007ffe0ff */
[C---:B------:R-:W-:Y:S02]  /*0230*/  LOP3.LUT R4, R2.reuse, 0x3, RZ, 0xc0, !PT ;  /* 0x0000000302047812 */ /* 0x040fe400078ec0ff */
[----:B------:R-:W-:Y:S02]  /*0240*/  ISETP.GE.U32.AND P1, PT, R2, 0x3, PT ;  /* 0x000000030200780c */ /* 0x000fe40003f26070 */
[----:B------:R-:W-:-:S13]  /*0250*/  ISETP.NE.AND P0, PT, R4, 0x3, PT ;  /* 0x000000030400780c */ /* 0x000fda0003f05270 */
[----:B-1----:R-:W-:Y:S05]  /*0260*/  @!P0 BRA `(.L_x_1) ;  /* 0x0000000000448947 */ /* 0x002fea0003800000 */
[----:B------:R-:W0:Y:S01]  /*0270*/  LDC.64 R4, c[0x0][0x390] ;  /* 0x0000e400ff047b82 */ /* 0x000e220000000a00 */
[----:B------:R-:W-:-:S04]  /*0280*/  IADD3 R2, PT, PT, R2, 0x1, RZ ;  /* 0x0000000102027810 */ /* 0x000fc80007ffe0ff */
[----:B------:R-:W-:-:S03]  /*0290*/  LOP3.LUT R2, R2, 0x3, RZ, 0xc0, !PT ;  /* 0x0000000302027812 */ /* 0x000fc600078ec0ff */
[----:B------:R-:W1:Y:S01]  /*02a0*/  LDC.64 R6, c[0x0][0x380] ;  /* 0x0000e000ff067b82 */ /* 0x000e620000000a00 */
[----:B------:R-:W-:-:S07]  /*02b0*/  IADD3 R2, PT, PT, -R2, RZ, RZ ;  /* 0x000000ff02027210 */ /* 0x000fce0007ffe1ff */
[----:B------:R-:W2:Y:S02]  /*02c0*/  LDC.64 R8, c[0x0][0x388] ;  /* 0x0000e200ff087b82 */ /* 0x000ea40000000a00 */
.L_x_2:
[----:B--2---:R-:W-:-:S04]  /*02d0*/  IMAD.WIDE R12, R3, 0x4, R8 ;  /* 0x00000004030c7825 */ /* 0x004fc800078e0208 */
[C---:B-1----:R-:W-:Y:S02]  /*02e0*/  IMAD.WIDE R14, R3.reuse, 0x4, R6 ;  /* 0x00000004030e7825 */ /* 0x042fe400078e0206 */
[----:B------:R-:W2:Y:S04]  /*02f0*/  LDG.E R13, desc[UR4][R12.64] ;  /* 0x000000040c0d7981 */ /* 0x000ea8000c1e1900 */
[----:B------:R-:W2:Y:S01]  /*0300*/  LDG.E R14, desc[UR4][R14.64] ;  /* 0x000000040e0e7981 */ /* 0x000ea2000c1e1900 */
[----:B0--3--:R-:W-:Y:S01]  /*0310*/  IMAD.WIDE R10, R3, 0x4, R4 ;  /* 0x00000004030a7825 */ /* 0x009fe200078e0204 */
[----:B------:R-:W-:Y:S02]  /*0320*/  IADD3 R2, PT, PT, R2, 0x1, RZ ;  /* 0x0000000102027810 */ /* 0x000fe40007ffe0ff */
[----:B------:R-:W-:-:S02]  /*0330*/  IADD3 R3, PT, PT, R0, R3, RZ ;  /* 0x0000000300037210 */ /* 0x000fc40007ffe0ff */
[----:B------:R-:W-:Y:S01]  /*0340*/  ISETP.NE.AND P0, PT, R2, RZ, PT ;  /* 0x000000ff0200720c */ /* 0x000fe20003f05270 */
[----:B--2---:R-:W-:-:S05]  /*0350*/  FMUL R17, R14, R13 ;  /* 0x0000000d0e117220 */ /* 0x004fca0000400000 */
[----:B------:R3:W-:Y:S07]  /*0360*/  STG.E desc[UR4][R10.64], R17 ;  /* 0x000000110a007986 */ /* 0x0007ee000c101904 */
[----:B------:R-:W-:Y:S05]  /*0370*/  @P0 BRA `(.L_x_2) ;  /* 0xfffffffc00d40947 */ /* 0x000fea000383ffff */
.L_x_1:
[----:B------:R-:W-:Y:S05]  /*0380*/  BSYNC.RECONVERGENT B0 ;  /* 0x0000000000007941 */ /* 0x000fea0003800200 */
.L_x_0:
[----:B------:R-:W-:Y:S05]  /*0390*/  @!P1 EXIT ;  /* 0x000000000000994d */ /* 0x000fea0003800000 */
.L_x_3:
[----:B------:R-:W3:Y:S08]  /*03a0*/  LDC.64 R4, c[0x0][0x380] ;  /* 0x0000e000ff047b82 */ /* 0x000ef00000000a00 */
[----:B------:R-:W0:Y:S01]  /*03b0*/  LDC.64 R6, c[0x0][0x388] ;  /* 0x0000e200ff067b82 */ /* 0x000e220000000a00 */
[----:B---3--:R-:W-:-:S07]  /*03c0*/  IMAD.WIDE R10, R3, 0x4, R4 ;  /* 0x00000004030a7825 */ /* 0x008fce00078e0204 */
[----:B------:R-:W1:Y:S01]  /*03d0*/  LDC.64 R4, c[0x0][0x390] ;  /* 0x0000e400ff047b82 */ /* 0x000e620000000a00 */
[----:B--2---:R-:W2:Y:S01]  /*03e0*/  LDG.E R2, desc[UR4][R10.64] ;  /* 0x000000040a027981 */ /* 0x004ea2000c1e1900 */
[----:B0-----:R-:W-:-:S05]  /*03f0*/  IMAD.WIDE R12, R3, 0x4, R6 ;  /* 0x00000004030c7825 */ /* 0x001fca00078e0206 */
[----:B------:R-:W2:Y:S01]  /*0400*/  LDG.E R7, desc[UR4][R12.64] ;  /* 0x000000040c077981 */ /* 0x000ea2000c1e1900 */
[----:B-1----:R-:W-:-:S04]  /*0410*/  IMAD.WIDE R16, R3, 0x4, R4 ;  /* 0x0000000403107825 */ /* 0x002fc800078e0204 */
[----:B------:R-:W-:-:S04]  /*0420*/  IMAD.WIDE R4, R0, 0x4, R10 ;  /* 0x0000000400047825 */ /* 0x000fc800078e020a */
[----:B--2---:R-:W-:Y:S01]  /*0430*/  FMUL R19, R2, R7 ;  /* 0x0000000702137220 */ /* 0x004fe20000400000 */
[----:B------:R-:W-:-:S04]  /*0440*/  IMAD.WIDE R6, R0, 0x4, R12 ;  /* 0x0000000400067825 */ /* 0x000fc800078e020c */
[----:B------:R0:W-:Y:S04]  /*0450*/  STG.E desc[UR4][R16.64], R19 ;  /* 0x0000001310007986 */ /* 0x0001e8000c101904 */
[----:B------:R-:W2:Y:S04]  /*0460*/  LDG.E R2, desc[UR4][R4.64] ;  /* 0x0000000404027981 */ /* 0x000ea8000c1e1900 */
[----:B------:R-:W2:Y:S01]  /*0470*/  LDG.E R15, desc[UR4][R6.64] ;  /* 0x00000004060f7981 */ /* 0x000ea2000c1e1900 */
[----:B------:R-:W-:-:S04]  /*0480*/  IMAD.WIDE R8, R0, 0x4, R16 ;  /* 0x0000000400087825 */ /* 0x000fc800078e0210 */
[----:B------:R-:W-:-:S04]  /*0490*/  IMAD.WIDE R10, R0, 0x4, R4 ;  /* 0x00000004000a7825 */ /* 0x000fc800078e0204 */
[----:B------:R-:W-:-:S04]  /*04a0*/  IMAD.WIDE R12, R0, 0x4, R6 ;  /* 0x00000004000c7825 */ /* 0x000fc800078e0206 */
[----:B--2---:R-:W-:-:S05]  /*04b0*/  FMUL R21, R2, R15 ;  /* 0x0000000f02157220 */ /* 0x004fca0000400000 */
        /* <DEDUP_REMOVED lines=8> */
[----:B------:R-:W1:Y:S04]  /*0540*/  LDG.E R4, desc[UR4][R4.64] ;  /* 0x0000000404047981 */ /* 0x000e68000c1e1900 */
[----:B------:R-:W1:Y:S01]  /*0550*/  LDG.E R7, desc[UR4][R6.64] ;  /* 0x0000000406077981 */ /* 0x000e62000c1e1900 */
[C---:B0-----:R-:W-:Y:S01]  /*0560*/  IMAD.WIDE R16, R0.reuse, 0x4, R14 ;  /* 0x0000000400107825 */ /* 0x041fe200078e020e */
[----:B------:R-:W-:-:S04]  /*0570*/  LEA R3, R0, R3, 0x2 ;  /* 0x0000000300037211 */ /* 0x000fc800078e10ff */
[----:B------:R-:W-:Y:S01]  /*0580*/  ISETP.GE.AND P0, PT, R3, 0x7a120, PT ;  /* 0x0007a1200300780c */ /* 0x000fe20003f06270 */
[----:B-1----:R-:W-:-:S05]  /*0590*/  FMUL R9, R4, R7 ;  /* 0x0000000704097220 */ /* 0x002fca0000400000 */
[----:B------:R2:W-:Y:S07]  /*05a0*/  STG.E desc[UR4][R16.64], R9 ;  /* 0x0000000910007986 */ /* 0x0005ee000c101904 */
[----:B------:R-:W-:Y:S05]  /*05b0*/  @!P0 BRA `(.L_x_3) ;  /* 0xfffffffc00788947 */ /* 0x000fea000383ffff */
[----:B------:R-:W-:Y:S05]  /*05c0*/  EXIT ;  /* 0x000000000000794d */ /* 0x000fea0003800000 */
.L_x_4:
[----:B------:R-:W-:-:S00]  /*05d0*/  BRA `(.L_x_4) ;  /* 0xfffffffc00fc7947 */ /* 0x000fc0000383ffff */
[----:B------:R-:W-:-:S00]  /*05e0*/  NOP ;  /* 0x0000000000007918 */ /* 0x000fc00000000000 */
        /* <DEDUP_REMOVED lines=9> */
.L_x_5:


//--------------------- .nv.shared.reserved.0     --------------------------
	.section	.nv.shared.reserved.0,"aw",@nobits
	.weak		__nv_reservedSMEM_offset_0_alias
	.size		__nv_reservedSMEM_offset_0_alias, 0, 64
	.other		__nv_reservedSMEM_offset_0_alias,@"STO_CUDA_RESERVED_SHARED STV_DEFAULT"
__nv_reservedSMEM_offset_0_alias:
	.zero		0
	.zero		64


//--------------------- .nv.constant0._Z10kernel_dotPfS_S_ --------------------------
	.section	.nv.constant0._Z10kernel_dotPfS_S_,"a",@progbits
	.sectionflags	@""
	.align	4
.nv.constant0._Z10kernel_dotPfS_S_:
	.zero		920


//--------------------- SYMBOLS --------------------------

	.type		.nv.reservedSmem.offset0,@object
	.size		.nv.reservedSmem.offset0,0x4
